	.headerflags	@"EF_CUDA_TEXMODE_UNIFIED EF_CUDA_64BIT_ADDRESS EF_CUDA_ACCELERATORS EF_CUDA_SM90 EF_CUDA_VIRTUAL_SM(EF_CUDA_SM90)"
	.elftype	@"ET_EXEC"


//--------------------- .nv.info                  --------------------------
	.section	.nv.info,"",@"SHT_CUDA_INFO"
	.align	4


	//----- nvinfo : EIATTR_REGCOUNT
	.align		4
        /*0000*/ 	.byte	0x04, 0x2f
        /*0002*/ 	.short	(.L_1 - .L_0)
	.align		4
.L_0:
        /*0004*/ 	.word	index@(triton_poi_fused_convolution_3)
        /*0008*/ 	.word	0x0000000c


	//----- nvinfo : EIATTR_MIN_STACK_SIZE
	.align		4
.L_1:
        /*000c*/ 	.byte	0x04, 0x12
        /*000e*/ 	.short	(.L_3 - .L_2)
	.align		4
.L_2:
        /*0010*/ 	.word	index@(triton_poi_fused_convolution_3)
        /*0014*/ 	.word	0x00000000


	//----- nvinfo : EIATTR_FRAME_SIZE
	.align		4
.L_3:
        /*0018*/ 	.byte	0x04, 0x11
        /*001a*/ 	.short	(.L_5 - .L_4)
	.align		4
.L_4:
        /*001c*/ 	.word	index@(triton_poi_fused_convolution_3)
        /*0020*/ 	.word	0x00000000


	//----- nvinfo : EIATTR_MIN_STACK_SIZE
	.align		4
.L_5:
        /*0024*/ 	.byte	0x04, 0x12
        /*0026*/ 	.short	(.L_7 - .L_6)
	.align		4
.L_6:
        /*0028*/ 	.word	index@(triton_poi_fused_convolution_3)
        /*002c*/ 	.word	0x00000000
.L_7:


//--------------------- .nv.info.triton_poi_fused_convolution_3 --------------------------
	.section	.nv.info.triton_poi_fused_convolution_3,"",@"SHT_CUDA_INFO"
	.sectionflags	@""
	.align	4


	//----- nvinfo : EIATTR_CUDA_API_VERSION
	.align		4
        /*0000*/ 	.byte	0x04, 0x37
        /*0002*/ 	.short	(.L_9 - .L_8)
.L_8:
        /*0004*/ 	.word	0x0000007c


	//----- nvinfo : EIATTR_KPARAM_INFO
	.align		4
.L_9:
        /*0008*/ 	.byte	0x04, 0x17
        /*000a*/ 	.short	(.L_11 - .L_10)
.L_10:
        /*000c*/ 	.word	0x00000000
        /*0010*/ 	.short	0x0002
        /*0012*/ 	.short	0x0010
        /*0014*/ 	.byte	0x00, 0xf0, 0x11, 0x00


	//----- nvinfo : EIATTR_KPARAM_INFO
	.align		4
.L_11:
        /*0018*/ 	.byte	0x04, 0x17
        /*001a*/ 	.short	(.L_13 - .L_12)
.L_12:
        /*001c*/ 	.word	0x00000000
        /*0020*/ 	.short	0x0001
        /*0022*/ 	.short	0x0008
        /*0024*/ 	.byte	0x00, 0xf4, 0x21, 0x00


	//----- nvinfo : EIATTR_KPARAM_INFO
	.align		4
.L_13:
        /*0028*/ 	.byte	0x04, 0x17
        /*002a*/ 	.short	(.L_15 - .L_14)
.L_14:
        /*002c*/ 	.word	0x00000000
        /*0030*/ 	.short	0x0000
        /*0032*/ 	.short	0x0000
        /*0034*/ 	.byte	0x00, 0xf4, 0x21, 0x00


	//----- nvinfo : EIATTR_SPARSE_MMA_MASK
	.align		4
.L_15:
        /*0038*/ 	.byte	0x03, 0x50
        /*003a*/ 	.short	0x0000


	//----- nvinfo : EIATTR_MAXREG_COUNT
	.align		4
        /*003c*/ 	.byte	0x03, 0x1b
        /*003e*/ 	.short	0x00ff


	//----- nvinfo : EIATTR_EXIT_INSTR_OFFSETS
	.align		4
        /*0040*/ 	.byte	0x04, 0x1c
        /*0042*/ 	.short	(.L_17 - .L_16)


	//   ....[0]....
.L_16:
        /*0044*/ 	.word	0x00000170


	//   ....[1]....
        /*0048*/ 	.word	0x00000190


	//----- nvinfo : EIATTR_REQNTID
	.align		4
.L_17:
        /*004c*/ 	.byte	0x04, 0x10
        /*004e*/ 	.short	(.L_19 - .L_18)
.L_18:
        /*0050*/ 	.word	0x00000080
        /*0054*/ 	.word	0x00000001
        /*0058*/ 	.word	0x00000001


	//----- nvinfo : EIATTR_CBANK_PARAM_SIZE
	.align		4
.L_19:
        /*005c*/ 	.byte	0x03, 0x19
        /*005e*/ 	.short	0x0014


	//----- nvinfo : EIATTR_PARAM_CBANK
	.align		4
        /*0060*/ 	.byte	0x04, 0x0a
        /*0062*/ 	.short	(.L_21 - .L_20)
	.align		4
.L_20:
        /*0064*/ 	.word	index@(.nv.constant0.triton_poi_fused_convolution_3)
        /*0068*/ 	.short	0x0210
        /*006a*/ 	.short	0x0014


	//----- nvinfo : EIATTR_SW_WAR
	.align		4
.L_21:
        /*006c*/ 	.byte	0x04, 0x36
        /*006e*/ 	.short	(.L_23 - .L_22)
.L_22:
        /*0070*/ 	.word	0x00000008
.L_23:


//--------------------- .nv.callgraph             --------------------------
	.section	.nv.callgraph,"",@"SHT_CUDA_CALLGRAPH"
	.align	4
	.sectionentsize	8
	.align		4
        /*0000*/ 	.word	0x00000000
	.align		4
        /*0004*/ 	.word	0xffffffff
	.align		4
        /*0008*/ 	.word	0x00000000
	.align		4
        /*000c*/ 	.word	0xfffffffe
	.align		4
        /*0010*/ 	.word	0x00000000
	.align		4
        /*0014*/ 	.word	0xfffffffd
	.align		4
        /*0018*/ 	.word	0x00000000
	.align		4
        /*001c*/ 	.word	0xfffffffc


//--------------------- .text.triton_poi_fused_convolution_3 --------------------------
	.section	.text.triton_poi_fused_convolution_3,"ax",@progbits
	.align	128
        .global         triton_poi_fused_convolution_3
        .type           triton_poi_fused_convolution_3,@function
        .size           triton_poi_fused_convolution_3,(.L_x_1 - triton_poi_fused_convolution_3)
        .other          triton_poi_fused_convolution_3,@"STO_CUDA_ENTRY STV_DEFAULT"
triton_poi_fused_convolution_3:
.text.triton_poi_fused_convolution_3:
[----:B------:R-:W0:Y:S02]  /*0000*/  LDC R1, c[0x0][0x28] ;  /* 0x00000a00ff017b82 */ /* 0x000e240000000800 */
[----:B------:R-:W1:Y:S01]  /*0010*/  S2R R0, SR_TID.X ;  /* 0x0000000000007919 */ /* 0x000e620000002100 */
[----:B------:R-:W2:Y:S01]  /*0020*/  LDC.64 R2, c[0x0][0x210] ;  /* 0x00008400ff027b82 */ /* 0x000ea20000000a00 */
[----:B------:R-:W-:Y:S01]  /*0030*/  ULDC.64 UR4, c[0x0][0x208] ;  /* 0x0000820000047ab9 */ /* 0x000fe20000000a00 */
[----:B------:R-:W3:Y:S01]  /*0040*/  S2R R7, SR_CTAID.X ;  /* 0x0000000000077919 */ /* 0x000ee20000002500 */
[----:B-1----:R-:W-:Y:S02]  /*0050*/  LOP3.LUT R0, R0, 0x7f, RZ, 0xc0, !PT ;  /* 0x0000007f00007812 */ /* 0x002fe400078ec0ff */
[----:B---3--:R-:W-:-:S03]  /*0060*/  SHF.R.S32.HI R4, RZ, 0x18, R7 ;  /* 0x00000018ff047819 */ /* 0x008fc60000011407 */
[----:B------:R-:W-:Y:S01]  /*0070*/  IMAD R7, R7, 0x80, R0 ;  /* 0x0000008007077824 */ /* 0x000fe200078e0200 */
[----:B------:R-:W-:-:S03]  /*0080*/  SGXT R0, R4, 0x1 ;  /* 0x000000010400781a */ /* 0x000fc60000000200 */
[C---:B--2---:R-:W-:Y:S01]  /*0090*/  IMAD.WIDE R2, R7.reuse, 0x4, R2 ;  /* 0x0000000407027825 */ /* 0x044fe200078e0202 */
[----:B------:R-:W1:Y:S01]  /*00a0*/  LDC.64 R4, c[0x0][0x218] ;  /* 0x00008600ff047b82 */ /* 0x000e620000000a00 */
[----:B------:R-:W-:Y:S02]  /*00b0*/  ISETP.GE.AND P0, PT, R7, 0x100, PT ;  /* 0x000001000700780c */ /* 0x000fe40003f06270 */
[----:B------:R-:W-:Y:S01]  /*00c0*/  LEA.HI R0, R0, R7, RZ, 0x4 ;  /* 0x0000000700007211 */ /* 0x000fe200078f20ff */
[----:B------:R-:W-:-:S03]  /*00d0*/  IMAD.MOV.U32 R7, RZ, RZ, RZ ;  /* 0x000000ffff077224 */ /* 0x000fc600078e00ff */
[----:B------:R-:W-:-:S04]  /*00e0*/  SHF.R.S32.HI R0, RZ, 0x4, R0 ;  /* 0x00000004ff007819 */ /* 0x000fc80000011400 */
[----:B------:R-:W-:-:S04]  /*00f0*/  LEA.HI R6, R0, R0, RZ, 0x2 ;  /* 0x0000000000067211 */ /* 0x000fc800078f10ff */
[----:B------:R-:W-:-:S05]  /*0100*/  LOP3.LUT R9, R6, 0xfffffffc, RZ, 0xc0, !PT ;  /* 0xfffffffc06097812 */ /* 0x000fca00078ec0ff */
[----:B------:R-:W-:Y:S02]  /*0110*/  IMAD.IADD R9, R0, 0x1, -R9 ;  /* 0x0000000100097824 */ /* 0x000fe400078e0a09 */
[----:B------:R-:W-:Y:S02]  /*0120*/  IMAD.MOV.U32 R0, RZ, RZ, RZ ;  /* 0x000000ffff007224 */ /* 0x000fe400078e00ff */
[----:B-1----:R-:W-:-:S04]  /*0130*/  IMAD.WIDE R4, R9, 0x4, R4 ;  /* 0x0000000409047825 */ /* 0x002fc800078e0204 */
[----:B------:R-:W2:Y:S04]  /*0140*/  @!P0 LDG.E R0, desc[UR4][R2.64] ;  /* 0x0000000402008981 */ /* 0x000ea8000c1e1900 */
[----:B------:R-:W2:Y:S02]  /*0150*/  @!P0 LDG.E.EL R7, desc[UR4][R4.64] ;  /* 0x0000000404078981 */ /* 0x000ea4000c2e1900 */
[----:B--2---:R-:W-:Y:S01]  /*0160*/  FADD R7, R7, R0 ;  /* 0x0000000007077221 */ /* 0x004fe20000000000 */
[----:B------:R-:W-:Y:S06]  /*0170*/  @P0 EXIT ;  /* 0x000000000000094d */ /* 0x000fec0003800000 */
[----:B------:R-:W-:Y:S01]  /*0180*/  STG.E desc[UR4][R2.64], R7 ;  /* 0x0000000702007986 */ /* 0x000fe2000c101904 */
[----:B------:R-:W-:Y:S05]  /*0190*/  EXIT ;  /* 0x000000000000794d */ /* 0x000fea0003800000 */
.L_x_0:
[----:B------:R-:W-:-:S00]  /*01a0*/  BRA `(.L_x_0) ;  /* 0xfffffffc00fc7947 */ /* 0x000fc0000383ffff */
[----:B------:R-:W-:-:S00]  /*01b0*/  NOP ;  /* 0x0000000000007918 */ /* 0x000fc00000000000 */
        /* <DEDUP_REMOVED lines=12> */
.L_x_1:


//--------------------- .nv.constant0.triton_poi_fused_convolution_3 --------------------------
	.section	.nv.constant0.triton_poi_fused_convolution_3,"a",@progbits
	.sectionflags	@""
	.align	4
.nv.constant0.triton_poi_fused_convolution_3:
	.zero		548
